	.headerflags	@"EF_CUDA_TEXMODE_UNIFIED EF_CUDA_64BIT_ADDRESS EF_CUDA_ACCELERATORS EF_CUDA_SM90 EF_CUDA_VIRTUAL_SM(EF_CUDA_SM90)"
	.elftype	@"ET_EXEC"


//--------------------- .nv.info                  --------------------------
	.section	.nv.info,"",@"SHT_CUDA_INFO"
	.align	4


	//----- nvinfo : EIATTR_REGCOUNT
	.align		4
        /*0000*/ 	.byte	0x04, 0x2f
        /*0002*/ 	.short	(.L_1 - .L_0)
	.align		4
.L_0:
        /*0004*/ 	.word	index@(triton_poi_fused_stack_4)
        /*0008*/ 	.word	0x0000001c


	//----- nvinfo : EIATTR_MIN_STACK_SIZE
	.align		4
.L_1:
        /*000c*/ 	.byte	0x04, 0x12
        /*000e*/ 	.short	(.L_3 - .L_2)
	.align		4
.L_2:
        /*0010*/ 	.word	index@(triton_poi_fused_stack_4)
        /*0014*/ 	.word	0x00000000


	//----- nvinfo : EIATTR_FRAME_SIZE
	.align		4
.L_3:
        /*0018*/ 	.byte	0x04, 0x11
        /*001a*/ 	.short	(.L_5 - .L_4)
	.align		4
.L_4:
        /*001c*/ 	.word	index@(triton_poi_fused_stack_4)
        /*0020*/ 	.word	0x00000000


	//----- nvinfo : EIATTR_MIN_STACK_SIZE
	.align		4
.L_5:
        /*0024*/ 	.byte	0x04, 0x12
        /*0026*/ 	.short	(.L_7 - .L_6)
	.align		4
.L_6:
        /*0028*/ 	.word	index@(triton_poi_fused_stack_4)
        /*002c*/ 	.word	0x00000000
.L_7:


//--------------------- .nv.info.triton_poi_fused_stack_4 --------------------------
	.section	.nv.info.triton_poi_fused_stack_4,"",@"SHT_CUDA_INFO"
	.sectionflags	@""
	.align	4


	//----- nvinfo : EIATTR_CUDA_API_VERSION
	.align		4
        /*0000*/ 	.byte	0x04, 0x37
        /*0002*/ 	.short	(.L_9 - .L_8)
.L_8:
        /*0004*/ 	.word	0x0000007c


	//----- nvinfo : EIATTR_KPARAM_INFO
	.align		4
.L_9:
        /*0008*/ 	.byte	0x04, 0x17
        /*000a*/ 	.short	(.L_11 - .L_10)
.L_10:
        /*000c*/ 	.word	0x00000000
        /*0010*/ 	.short	0x0009
        /*0012*/ 	.short	0x0048
        /*0014*/ 	.byte	0x00, 0xf0, 0x11, 0x00


	//----- nvinfo : EIATTR_KPARAM_INFO
	.align		4
.L_11:
        /*0018*/ 	.byte	0x04, 0x17
        /*001a*/ 	.short	(.L_13 - .L_12)
.L_12:
        /*001c*/ 	.word	0x00000000
        /*0020*/ 	.short	0x0008
        /*0022*/ 	.short	0x0040
        /*0024*/ 	.byte	0x00, 0xf4, 0x21, 0x00


	//----- nvinfo : EIATTR_KPARAM_INFO
	.align		4
.L_13:
        /*0028*/ 	.byte	0x04, 0x17
        /*002a*/ 	.short	(.L_15 - .L_14)
.L_14:
        /*002c*/ 	.word	0x00000000
        /*0030*/ 	.short	0x0007
        /*0032*/ 	.short	0x0038
        /*0034*/ 	.byte	0x00, 0xf4, 0x21, 0x00


	//----- nvinfo : EIATTR_KPARAM_INFO
	.align		4
.L_15:
        /*0038*/ 	.byte	0x04, 0x17
        /*003a*/ 	.short	(.L_17 - .L_16)
.L_16:
        /*003c*/ 	.word	0x00000000
        /*0040*/ 	.short	0x0006
        /*0042*/ 	.short	0x0030
        /*0044*/ 	.byte	0x00, 0xf4, 0x21, 0x00


	//----- nvinfo : EIATTR_KPARAM_INFO
	.align		4
.L_17:
        /*0048*/ 	.byte	0x04, 0x17
        /*004a*/ 	.short	(.L_19 - .L_18)
.L_18:
        /*004c*/ 	.word	0x00000000
        /*0050*/ 	.short	0x0005
        /*0052*/ 	.short	0x0028
        /*0054*/ 	.byte	0x00, 0xf4, 0x21, 0x00


	//----- nvinfo : EIATTR_KPARAM_INFO
	.align		4
.L_19:
        /*0058*/ 	.byte	0x04, 0x17
        /*005a*/ 	.short	(.L_21 - .L_20)
.L_20:
        /*005c*/ 	.word	0x00000000
        /*0060*/ 	.short	0x0004
        /*0062*/ 	.short	0x0020
        /*0064*/ 	.byte	0x00, 0xf4, 0x21, 0x00


	//----- nvinfo : EIATTR_KPARAM_INFO
	.align		4
.L_21:
        /*0068*/ 	.byte	0x04, 0x17
        /*006a*/ 	.short	(.L_23 - .L_22)
.L_22:
        /*006c*/ 	.word	0x00000000
        /*0070*/ 	.short	0x0003
        /*0072*/ 	.short	0x0018
        /*0074*/ 	.byte	0x00, 0xf4, 0x21, 0x00


	//----- nvinfo : EIATTR_KPARAM_INFO
	.align		4
.L_23:
        /*0078*/ 	.byte	0x04, 0x17
        /*007a*/ 	.short	(.L_25 - .L_24)
.L_24:
        /*007c*/ 	.word	0x00000000
        /*0080*/ 	.short	0x0002
        /*0082*/ 	.short	0x0010
        /*0084*/ 	.byte	0x00, 0xf4, 0x21, 0x00


	//----- nvinfo : EIATTR_KPARAM_INFO
	.align		4
.L_25:
        /*0088*/ 	.byte	0x04, 0x17
        /*008a*/ 	.short	(.L_27 - .L_26)
.L_26:
        /*008c*/ 	.word	0x00000000
        /*0090*/ 	.short	0x0001
        /*0092*/ 	.short	0x0008
        /*0094*/ 	.byte	0x00, 0xf4, 0x21, 0x00


	//----- nvinfo : EIATTR_KPARAM_INFO
	.align		4
.L_27:
        /*0098*/ 	.byte	0x04, 0x17
        /*009a*/ 	.short	(.L_29 - .L_28)
.L_28:
        /*009c*/ 	.word	0x00000000
        /*00a0*/ 	.short	0x0000
        /*00a2*/ 	.short	0x0000
        /*00a4*/ 	.byte	0x00, 0xf4, 0x21, 0x00


	//----- nvinfo : EIATTR_SPARSE_MMA_MASK
	.align		4
.L_29:
        /*00a8*/ 	.byte	0x03, 0x50
        /*00aa*/ 	.short	0x0000


	//----- nvinfo : EIATTR_MAXREG_COUNT
	.align		4
        /*00ac*/ 	.byte	0x03, 0x1b
        /*00ae*/ 	.short	0x00ff


	//----- nvinfo : EIATTR_EXIT_INSTR_OFFSETS
	.align		4
        /*00b0*/ 	.byte	0x04, 0x1c
        /*00b2*/ 	.short	(.L_31 - .L_30)


	//   ....[0]....
.L_30:
        /*00b4*/ 	.word	0x000006a0


	//   ....[1]....
        /*00b8*/ 	.word	0x000006c0


	//----- nvinfo : EIATTR_REQNTID
	.align		4
.L_31:
        /*00bc*/ 	.byte	0x04, 0x10
        /*00be*/ 	.short	(.L_33 - .L_32)
.L_32:
        /*00c0*/ 	.word	0x00000080
        /*00c4*/ 	.word	0x00000001
        /*00c8*/ 	.word	0x00000001


	//----- nvinfo : EIATTR_CBANK_PARAM_SIZE
	.align		4
.L_33:
        /*00cc*/ 	.byte	0x03, 0x19
        /*00ce*/ 	.short	0x004c


	//----- nvinfo : EIATTR_PARAM_CBANK
	.align		4
        /*00d0*/ 	.byte	0x04, 0x0a
        /*00d2*/ 	.short	(.L_35 - .L_34)
	.align		4
.L_34:
        /*00d4*/ 	.word	index@(.nv.constant0.triton_poi_fused_stack_4)
        /*00d8*/ 	.short	0x0210
        /*00da*/ 	.short	0x004c


	//----- nvinfo : EIATTR_SW_WAR
	.align		4
.L_35:
        /*00dc*/ 	.byte	0x04, 0x36
        /*00de*/ 	.short	(.L_37 - .L_36)
.L_36:
        /*00e0*/ 	.word	0x00000008
.L_37:


//--------------------- .nv.callgraph             --------------------------
	.section	.nv.callgraph,"",@"SHT_CUDA_CALLGRAPH"
	.align	4
	.sectionentsize	8
	.align		4
        /*0000*/ 	.word	0x00000000
	.align		4
        /*0004*/ 	.word	0xffffffff
	.align		4
        /*0008*/ 	.word	0x00000000
	.align		4
        /*000c*/ 	.word	0xfffffffe
	.align		4
        /*0010*/ 	.word	0x00000000
	.align		4
        /*0014*/ 	.word	0xfffffffd
	.align		4
        /*0018*/ 	.word	0x00000000
	.align		4
        /*001c*/ 	.word	0xfffffffc


//--------------------- .text.triton_poi_fused_stack_4 --------------------------
	.section	.text.triton_poi_fused_stack_4,"ax",@progbits
	.align	128
        .global         triton_poi_fused_stack_4
        .type           triton_poi_fused_stack_4,@function
        .size           triton_poi_fused_stack_4,(.L_x_1 - triton_poi_fused_stack_4)
        .other          triton_poi_fused_stack_4,@"STO_CUDA_ENTRY STV_DEFAULT"
triton_poi_fused_stack_4:
.text.triton_poi_fused_stack_4:
[----:B------:R-:W0:Y:S01]  /*0000*/  LDC R1, c[0x0][0x28] ;  /* 0x00000a00ff017b82 */ /* 0x000e220000000800 */
[----:B------:R-:W1:Y:S01]  /*0010*/  S2R R8, SR_TID.X ;  /* 0x0000000000087919 */ /* 0x000e620000002100 */
[----:B------:R-:W-:Y:S01]  /*0020*/  IMAD.MOV.U32 R15, RZ, RZ, RZ ;  /* 0x000000ffff0f7224 */ /* 0x000fe200078e00ff */
[----:B------:R-:W-:-:S05]  /*0030*/  ULDC.64 UR4, c[0x0][0x208] ;  /* 0x0000820000047ab9 */ /* 0x000fca0000000a00 */
[----:B------:R-:W2:Y:S01]  /*0040*/  LDC.64 R16, c[0x0][0x220] ;  /* 0x00008800ff107b82 */ /* 0x000ea20000000a00 */
[----:B------:R-:W3:Y:S01]  /*0050*/  S2R R7, SR_CTAID.X ;  /* 0x0000000000077919 */ /* 0x000ee20000002500 */
[----:B-1----:R-:W-:-:S05]  /*0060*/  LOP3.LUT R8, R8, 0x7f, RZ, 0xc0, !PT ;  /* 0x0000007f08087812 */ /* 0x002fca00078ec0ff */
[----:B---3--:R-:W-:Y:S01]  /*0070*/  IMAD R8, R7, 0x80, R8 ;  /* 0x0000008007087824 */ /* 0x008fe200078e0208 */
[----:B------:R-:W-:-:S04]  /*0080*/  SHF.R.S32.HI R7, RZ, 0x18, R7 ;  /* 0x00000018ff077819 */ /* 0x000fc80000011407 */
[----:B------:R-:W-:Y:S02]  /*0090*/  SHF.R.S32.HI R3, RZ, 0x1f, R8 ;  /* 0x0000001fff037819 */ /* 0x000fe40000011408 */
[----:B------:R-:W-:Y:S02]  /*00a0*/  SGXT R7, R7, 0x1 ;  /* 0x000000010707781a */ /* 0x000fe40000000200 */
[-C--:B------:R-:W-:Y:S02]  /*00b0*/  LEA.HI R3, R3, R8.reuse, RZ, 0x3 ;  /* 0x0000000803037211 */ /* 0x080fe400078f18ff */
[----:B------:R-:W-:Y:S02]  /*00c0*/  LEA.HI R7, R7, R8, RZ, 0x6 ;  /* 0x0000000807077211 */ /* 0x000fe400078f30ff */
[----:B------:R-:W-:Y:S02]  /*00d0*/  LOP3.LUT R5, R3, 0xfff8, RZ, 0xc0, !PT ;  /* 0x0000fff803057812 */ /* 0x000fe400078ec0ff */
[----:B------:R-:W-:-:S02]  /*00e0*/  SHF.R.S32.HI R3, RZ, 0x3, R3 ;  /* 0x00000003ff037819 */ /* 0x000fc40000011403 */
[----:B------:R-:W-:Y:S01]  /*00f0*/  SHF.R.S32.HI R7, RZ, 0x6, R7 ;  /* 0x00000006ff077819 */ /* 0x000fe20000011407 */
[----:B------:R-:W-:-:S03]  /*0100*/  IMAD.IADD R5, R8, 0x1, -R5 ;  /* 0x0000000108057824 */ /* 0x000fc600078e0a05 */
[----:B------:R-:W-:Y:S02]  /*0110*/  LEA.HI R10, R7, R7, RZ, 0x2 ;  /* 0x00000007070a7211 */ /* 0x000fe400078f10ff */
[----:B------:R-:W-:Y:S02]  /*0120*/  LOP3.LUT R0, R5, 0x80, RZ, 0xc0, !PT ;  /* 0x0000008005007812 */ /* 0x000fe400078ec0ff */
[----:B------:R-:W-:Y:S02]  /*0130*/  LOP3.LUT R10, R10, 0xfffffffc, RZ, 0xc0, !PT ;  /* 0xfffffffc0a0a7812 */ /* 0x000fe400078ec0ff */
[----:B------:R-:W-:Y:S02]  /*0140*/  LEA.HI R2, R0, R5, RZ, 0x19 ;  /* 0x0000000500027211 */ /* 0x000fe400078fc8ff */
[----:B------:R-:W-:Y:S01]  /*0150*/  LEA.HI R0, R3, R3, RZ, 0x3 ;  /* 0x0000000303007211 */ /* 0x000fe200078f18ff */
[----:B------:R-:W-:Y:S01]  /*0160*/  IMAD.IADD R11, R7, 0x1, -R10 ;  /* 0x00000001070b7824 */ /* 0x000fe200078e0a0a */
[----:B------:R-:W-:Y:S01]  /*0170*/  LOP3.LUT R4, R2, 0xfe, RZ, 0xc0, !PT ;  /* 0x000000fe02047812 */ /* 0x000fe200078ec0ff */
[----:B------:R-:W-:Y:S01]  /*0180*/  IMAD.MOV.U32 R10, RZ, RZ, RZ ;  /* 0x000000ffff0a7224 */ /* 0x000fe200078e00ff */
[----:B------:R-:W-:-:S02]  /*0190*/  LOP3.LUT R0, R0, 0xfffffff8, RZ, 0xc0, !PT ;  /* 0xfffffff800007812 */ /* 0x000fc400078ec0ff */
[----:B------:R-:W-:Y:S01]  /*01a0*/  PRMT R2, R2, 0x8880, RZ ;  /* 0x0000888002027816 */ /* 0x000fe200000000ff */
[----:B------:R-:W-:Y:S02]  /*01b0*/  IMAD.MOV R4, RZ, RZ, -R4 ;  /* 0x000000ffff047224 */ /* 0x000fe400078e0a04 */
[----:B------:R-:W-:-:S03]  /*01c0*/  IMAD.IADD R9, R3, 0x1, -R0 ;  /* 0x0000000103097824 */ /* 0x000fc600078e0a00 */
[----:B------:R-:W-:-:S05]  /*01d0*/  PRMT R4, R4, 0x7710, RZ ;  /* 0x0000771004047816 */ /* 0x000fca00000000ff */
[----:B------:R-:W-:Y:S02]  /*01e0*/  IMAD.IADD R0, R5, 0x1, R4 ;  /* 0x0000000105007824 */ /* 0x000fe400078e0204 */
[----:B------:R-:W1:Y:S03]  /*01f0*/  LDC.64 R4, c[0x0][0x210] ;  /* 0x00008400ff047b82 */ /* 0x000e660000000a00 */
[----:B------:R-:W-:Y:S01]  /*0200*/  PRMT R6, R0, 0x8880, RZ ;  /* 0x0000888000067816 */ /* 0x000fe200000000ff */
[----:B------:R-:W-:-:S04]  /*0210*/  IMAD.MOV.U32 R0, RZ, RZ, R2 ;  /* 0x000000ffff007224 */ /* 0x000fc800078e0002 */
[----:B------:R-:W3:Y:S01]  /*0220*/  LDC.64 R2, c[0x0][0x218] ;  /* 0x00008600ff027b82 */ /* 0x000ee20000000a00 */
[----:B------:R-:W-:Y:S01]  /*0230*/  IMAD R13, R6, 0x4, R9 ;  /* 0x00000004060d7824 */ /* 0x000fe200078e0209 */
[----:B------:R-:W-:-:S04]  /*0240*/  SHF.R.S32.HI R0, RZ, 0x1, R0 ;  /* 0x00000001ff007819 */ /* 0x000fc80000011400 */
[----:B------:R-:W-:Y:S02]  /*0250*/  ISETP.GE.AND P1, PT, R13, 0x4, PT ;  /* 0x000000040d00780c */ /* 0x000fe40003f26270 */
[----:B------:R-:W-:Y:S02]  /*0260*/  PRMT R0, R0, 0x9910, RZ ;  /* 0x0000991000007816 */ /* 0x000fe400000000ff */
[----:B------:R-:W-:-:S03]  /*0270*/  ISETP.LT.AND P0, PT, R9, 0x4, !P1 ;  /* 0x000000040900780c */ /* 0x000fc60004f01270 */
[----:B------:R-:W-:Y:S01]  /*0280*/  IMAD R0, R7, 0x10, R0 ;  /* 0x0000001007007824 */ /* 0x000fe200078e0200 */
[----:B------:R-:W-:-:S03]  /*0290*/  ISETP.LT.AND P5, PT, R8, 0x400, P0 ;  /* 0x000004000800780c */ /* 0x000fc600007a1270 */
[----:B------:R-:W-:-:S04]  /*02a0*/  IMAD R19, R13, 0x4, R0 ;  /* 0x000000040d137824 */ /* 0x000fc800078e0200 */
[----:B-1----:R-:W-:Y:S01]  /*02b0*/  IMAD.WIDE R18, R19, 0x4, R4 ;  /* 0x0000000413127825 */ /* 0x002fe200078e0204 */
[----:B------:R-:W-:Y:S01]  /*02c0*/  LEA R14, R6, 0xfffffffc, 0x2 ;  /* 0xfffffffc060e7811 */ /* 0x000fe200078e10ff */
[----:B------:R-:W1:Y:S02]  /*02d0*/  LDC.64 R4, c[0x0][0x240] ;  /* 0x00009000ff047b82 */ /* 0x000e640000000a00 */
[----:B---3--:R-:W-:Y:S02]  /*02e0*/  IMAD.WIDE R20, R11, 0x4, R2 ;  /* 0x000000040b147825 */ /* 0x008fe400078e0202 */
[----:B------:R3:W4:Y:S04]  /*02f0*/  @P5 LDG.E.EL R15, desc[UR4][R18.64] ;  /* 0x00000004120f5981 */ /* 0x000728000c2e1900 */
[----:B------:R5:W4:Y:S01]  /*0300*/  @P5 LDG.E.EL R10, desc[UR4][R20.64] ;  /* 0x00000004140a5981 */ /* 0x000b22000c2e1900 */
[----:B------:R-:W1:Y:S01]  /*0310*/  LDC.64 R2, c[0x0][0x228] ;  /* 0x00008a00ff027b82 */ /* 0x000e620000000a00 */
[C---:B------:R-:W-:Y:S01]  /*0320*/  ISETP.GE.AND P2, PT, R9.reuse, 0x4, PT ;  /* 0x000000040900780c */ /* 0x040fe20003f46270 */
[C---:B------:R-:W-:Y:S01]  /*0330*/  IMAD.IADD R23, R9.reuse, 0x1, R14 ;  /* 0x0000000109177824 */ /* 0x040fe200078e020e */
[----:B------:R-:W-:Y:S01]  /*0340*/  ISETP.GT.AND P0, PT, R9, 0x3, PT ;  /* 0x000000030900780c */ /* 0x000fe20003f04270 */
[----:B------:R-:W-:Y:S01]  /*0350*/  IMAD.MOV.U32 R12, RZ, RZ, RZ ;  /* 0x000000ffff0c7224 */ /* 0x000fe200078e00ff */
[C---:B------:R-:W-:Y:S01]  /*0360*/  ISETP.GT.AND P3, PT, R13.reuse, 0x3, !P2 ;  /* 0x000000030d00780c */ /* 0x040fe20005764270 */
[----:B------:R-:W-:Y:S01]  /*0370*/  VIADD R13, R13, 0xfffffffc ;  /* 0xfffffffc0d0d7836 */ /* 0x000fe20000000000 */
[----:B---3--:R-:W-:Y:S01]  /*0380*/  IADD3 R19, R14, -0x4, R9 ;  /* 0xfffffffc0e137810 */ /* 0x008fe20007ffe009 */
[----:B------:R-:W3:Y:S01]  /*0390*/  LDC.64 R6, c[0x0][0x248] ;  /* 0x00009200ff067b82 */ /* 0x000ee20000000a00 */
[----:B------:R-:W-:Y:S01]  /*03a0*/  ISETP.LT.AND P4, PT, R8, 0x400, P3 ;  /* 0x000004000800780c */ /* 0x000fe20001f81270 */
[--C-:B------:R-:W-:Y:S01]  /*03b0*/  IMAD R23, R23, 0x4, R0.reuse ;  /* 0x0000000417177824 */ /* 0x100fe200078e0200 */
[----:B------:R-:W-:Y:S01]  /*03c0*/  ISETP.GT.AND P0, PT, R13, 0x3, P0 ;  /* 0x000000030d00780c */ /* 0x000fe20000704270 */
[----:B-----5:R-:W-:-:S02]  /*03d0*/  IMAD R21, R19, 0x4, R0 ;  /* 0x0000000413157824 */ /* 0x020fc400078e0200 */
[----:B------:R-:W-:Y:S02]  /*03e0*/  IMAD.MOV.U32 R14, RZ, RZ, RZ ;  /* 0x000000ffff0e7224 */ /* 0x000fe400078e00ff */
[----:B--2---:R-:W-:Y:S01]  /*03f0*/  IMAD.WIDE R16, R23, 0x4, R16 ;  /* 0x0000000417107825 */ /* 0x004fe200078e0210 */
[----:B------:R-:W-:-:S03]  /*0400*/  CS2R R24, SRZ ;  /* 0x0000000000187805 */ /* 0x000fc6000001ff00 */
[----:B-1----:R-:W-:Y:S02]  /*0410*/  IMAD.WIDE R20, R21, 0x4, R4 ;  /* 0x0000000415147825 */ /* 0x002fe400078e0204 */
[----:B------:R-:W2:Y:S01]  /*0420*/  @P4 LDG.E.EL R12, desc[UR4][R16.64] ;  /* 0x00000004100c4981 */ /* 0x000ea2000c2e1900 */
[----:B------:R-:W1:Y:S01]  /*0430*/  LDC.64 R4, c[0x0][0x238] ;  /* 0x00008e00ff047b82 */ /* 0x000e620000000a00 */
[----:B0-----:R-:W-:-:S05]  /*0440*/  IMAD.WIDE R18, R11, 0x4, R2 ;  /* 0x000000040b127825 */ /* 0x001fca00078e0202 */
[----:B------:R-:W5:Y:S02]  /*0450*/  @P4 LDG.E.EL R14, desc[UR4][R18.64] ;  /* 0x00000004120e4981 */ /* 0x000f64000c2e1900 */
[----:B------:R-:W0:Y:S01]  /*0460*/  LDC.64 R2, c[0x0][0x230] ;  /* 0x00008c00ff027b82 */ /* 0x000e220000000a00 */
[----:B---3--:R-:W-:Y:S01]  /*0470*/  IMAD.WIDE R22, R11, 0x4, R6 ;  /* 0x000000040b167825 */ /* 0x008fe200078e0206 */
[----:B----4-:R-:W-:Y:S02]  /*0480*/  SEL R15, R15, RZ, P5 ;  /* 0x000000ff0f0f7207 */ /* 0x010fe40002800000 */
[----:B------:R-:W-:Y:S02]  /*0490*/  SEL R10, R10, RZ, P5 ;  /* 0x000000ff0a0a7207 */ /* 0x000fe40002800000 */
[----:B------:R-:W-:-:S13]  /*04a0*/  ISETP.LT.AND P5, PT, R8, 0x400, P0 ;  /* 0x000004000800780c */ /* 0x000fda00007a1270 */
[----:B------:R-:W3:Y:S04]  /*04b0*/  @P5 LDG.E.EL R24, desc[UR4][R20.64] ;  /* 0x0000000414185981 */ /* 0x000ee8000c2e1900 */
[----:B------:R-:W4:Y:S01]  /*04c0*/  @P5 LDG.E.EL R25, desc[UR4][R22.64] ;  /* 0x0000000416195981 */ /* 0x000f22000c2e1900 */
[----:B--2---:R-:W-:Y:S02]  /*04d0*/  SEL R12, R12, RZ, P4 ;  /* 0x000000ff0c0c7207 */ /* 0x004fe40002000000 */
[----:B-----5:R-:W-:Y:S02]  /*04e0*/  SEL R7, R14, RZ, P4 ;  /* 0x000000ff0e077207 */ /* 0x020fe40002000000 */
[C---:B------:R-:W-:Y:S01]  /*04f0*/  ISETP.GE.AND P4, PT, R13.reuse, 0x4, PT ;  /* 0x000000040d00780c */ /* 0x040fe20003f86270 */
[----:B------:R-:W-:-:S02]  /*0500*/  IMAD R13, R13, 0x4, R0 ;  /* 0x000000040d0d7824 */ /* 0x000fc400078e0200 */
[----:B-1----:R-:W-:-:S04]  /*0510*/  IMAD.WIDE R16, R11, 0x4, R4 ;  /* 0x000000040b107825 */ /* 0x002fc800078e0204 */
[----:B0-----:R-:W-:-:S04]  /*0520*/  IMAD.WIDE R4, R13, 0x4, R2 ;  /* 0x000000040d047825 */ /* 0x001fc800078e0202 */
[----:B------:R-:W-:Y:S02]  /*0530*/  IMAD.MOV.U32 R2, RZ, RZ, RZ ;  /* 0x000000ffff027224 */ /* 0x000fe400078e00ff */
[----:B------:R-:W-:Y:S01]  /*0540*/  IMAD.MOV.U32 R0, RZ, RZ, RZ ;  /* 0x000000ffff007224 */ /* 0x000fe200078e00ff */
[----:B---3--:R-:W-:Y:S02]  /*0550*/  SEL R24, R24, RZ, P5 ;  /* 0x000000ff18187207 */ /* 0x008fe40002800000 */
[----:B----4-:R-:W-:Y:S02]  /*0560*/  SEL R25, R25, RZ, P5 ;  /* 0x000000ff19197207 */ /* 0x010fe40002800000 */
[----:B------:R-:W-:-:S04]  /*0570*/  ISETP.GT.AND P5, PT, R9, 0x3, !P4 ;  /* 0x000000030900780c */ /* 0x000fc800067a4270 */
[----:B------:R-:W-:-:S13]  /*0580*/  ISETP.LT.AND P6, PT, R8, 0x400, P5 ;  /* 0x000004000800780c */ /* 0x000fda0002fc1270 */
[----:B------:R-:W2:Y:S04]  /*0590*/  @P6 LDG.E.EL R2, desc[UR4][R16.64] ;  /* 0x0000000410026981 */ /* 0x000ea8000c2e1900 */
[----:B------:R-:W3:Y:S01]  /*05a0*/  @P6 LDG.E.EL R0, desc[UR4][R4.64] ;  /* 0x0000000404006981 */ /* 0x000ee2000c2e1900 */
[----:B------:R-:W-:Y:S01]  /*05b0*/  FADD R10, R15, R10 ;  /* 0x0000000a0f0a7221 */ /* 0x000fe20000000000 */
[----:B------:R-:W-:Y:S01]  /*05c0*/  FADD R7, R12, R7 ;  /* 0x000000070c077221 */ /* 0x000fe20000000000 */
[----:B------:R-:W-:Y:S01]  /*05d0*/  FADD R25, R24, R25 ;  /* 0x0000001918197221 */ /* 0x000fe20000000000 */
[----:B--2---:R-:W-:Y:S02]  /*05e0*/  SEL R6, R2, RZ, P6 ;  /* 0x000000ff02067207 */ /* 0x004fe40003000000 */
[----:B------:R-:W0:Y:S01]  /*05f0*/  LDC.64 R2, c[0x0][0x250] ;  /* 0x00009400ff027b82 */ /* 0x000e220000000a00 */
[----:B---3--:R-:W-:-:S02]  /*0600*/  SEL R11, R0, RZ, P6 ;  /* 0x000000ff000b7207 */ /* 0x008fc40003000000 */
[----:B------:R-:W-:-:S04]  /*0610*/  ISETP.LT.AND P6, PT, R9, 0x4, !P1 ;  /* 0x000000040900780c */ /* 0x000fc80004fc1270 */
[----:B------:R-:W-:Y:S02]  /*0620*/  FSEL R10, R10, RZ, P6 ;  /* 0x000000ff0a0a7208 */ /* 0x000fe40003000000 */
[----:B------:R-:W-:Y:S01]  /*0630*/  ISETP.GE.AND P6, PT, R8, 0x400, PT ;  /* 0x000004000800780c */ /* 0x000fe20003fc6270 */
[----:B------:R-:W-:Y:S01]  /*0640*/  FADD R6, R11, R6 ;  /* 0x000000060b067221 */ /* 0x000fe20000000000 */
[----:B------:R-:W-:-:S04]  /*0650*/  @P1 FSEL R10, R7, RZ, P3 ;  /* 0x000000ff070a1208 */ /* 0x000fc80001800000 */
[----:B------:R-:W-:Y:S02]  /*0660*/  FSEL R9, R6, RZ, P5 ;  /* 0x000000ff06097208 */ /* 0x000fe40002800000 */
[----:B------:R-:W-:-:S04]  /*0670*/  @P4 FSEL R9, R25, RZ, P0 ;  /* 0x000000ff19094208 */ /* 0x000fc80000000000 */
[----:B------:R-:W-:Y:S01]  /*0680*/  FSEL R9, R10, R9, !P2 ;  /* 0x000000090a097208 */ /* 0x000fe20005000000 */
[----:B0-----:R-:W-:Y:S01]  /*0690*/  IMAD.WIDE R2, R8, 0x4, R2 ;  /* 0x0000000408027825 */ /* 0x001fe200078e0202 */
[----:B------:R-:W-:Y:S06]  /*06a0*/  @P6 EXIT ;  /* 0x000000000000694d */ /* 0x000fec0003800000 */
[----:B------:R-:W-:Y:S01]  /*06b0*/  STG.E desc[UR4][R2.64], R9 ;  /* 0x0000000902007986 */ /* 0x000fe2000c101904 */
[----:B------:R-:W-:Y:S05]  /*06c0*/  EXIT ;  /* 0x000000000000794d */ /* 0x000fea0003800000 */
.L_x_0:
[----:B------:R-:W-:-:S00]  /*06d0*/  BRA `(.L_x_0) ;  /* 0xfffffffc00fc7947 */ /* 0x000fc0000383ffff */
[----:B------:R-:W-:-:S00]  /*06e0*/  NOP ;  /* 0x0000000000007918 */ /* 0x000fc00000000000 */
        /* <DEDUP_REMOVED lines=9> */
.L_x_1:


//--------------------- .nv.constant0.triton_poi_fused_stack_4 --------------------------
	.section	.nv.constant0.triton_poi_fused_stack_4,"a",@progbits
	.sectionflags	@""
	.align	4
.nv.constant0.triton_poi_fused_stack_4:
	.zero		604
